//
// Generated by NVIDIA NVVM Compiler
//
// Compiler Build ID: CL-36424714
// Cuda compilation tools, release 13.0, V13.0.88
// Based on NVVM 20.0.0
//

.version 9.0
.target sm_100
.address_size 64

	// .globl	gram_matrix

.visible .entry gram_matrix(
	.param .u64 .ptr .align 1 gram_matrix_param_0,
	.param .u64 .ptr .align 1 gram_matrix_param_1,
	.param .u64 .ptr .align 1 gram_matrix_param_2,
	.param .u32 gram_matrix_param_3,
	.param .u32 gram_matrix_param_4
)
{
	.reg .pred 	%p<9>;
	.reg .b32 	%r<14>;
	.reg .b32 	%f<3>;
	.reg .b64 	%rd<13>;
	.reg .b64 	%fd<21>;

	ld.param.u64 	%rd1, [gram_matrix_param_0];
	ld.param.u64 	%rd2, [gram_matrix_param_1];
	ld.param.u64 	%rd3, [gram_matrix_param_2];
	ld.param.u32 	%r4, [gram_matrix_param_3];
	ld.param.u32 	%r5, [gram_matrix_param_4];
	mov.u32 	%r6, %ntid.x;
	mov.u32 	%r7, %ctaid.x;
	mov.u32 	%r8, %tid.x;
	mad.lo.s32 	%r1, %r6, %r7, %r8;
	mov.u32 	%r9, %ntid.y;
	mov.u32 	%r10, %ctaid.y;
	mov.u32 	%r11, %tid.y;
	mad.lo.s32 	%r12, %r9, %r10, %r11;
	setp.ge.s32 	%p1, %r1, %r4;
	setp.ge.s32 	%p2, %r12, %r5;
	or.pred  	%p3, %p1, %p2;
	@%p3 bra 	$L__BB0_4;
	cvta.to.global.u64 	%rd4, %rd2;
	cvta.to.global.u64 	%rd5, %rd1;
	mul.wide.u32 	%rd6, %r12, 24;
	add.s64 	%rd7, %rd4, %rd6;
	ld.global.f64 	%fd5, [%rd7];
	ld.global.f64 	%fd6, [%rd7+8];
	ld.global.f64 	%fd7, [%rd7+16];
	mul.wide.s32 	%rd8, %r1, 24;
	add.s64 	%rd9, %rd5, %rd8;
	ld.global.f64 	%fd8, [%rd9];
	ld.global.f64 	%fd9, [%rd9+8];
	ld.global.f64 	%fd10, [%rd9+16];
	sub.f64 	%fd11, %fd5, %fd8;
	sub.f64 	%fd12, %fd6, %fd9;
	sub.f64 	%fd14, %fd7, %fd10;
	mul.f64 	%fd16, %fd12, %fd12;
	fma.rn.f64 	%fd17, %fd11, %fd11, %fd16;
	fma.rn.f64 	%fd1, %fd14, %fd14, %fd17;
	setp.lt.f64 	%p4, %fd11, 0d3C9CD2B297D889BC;
	setp.lt.f64 	%p5, %fd12, 0d3C9CD2B297D889BC;
	and.pred  	%p6, %p4, %p5;
	setp.lt.f64 	%p7, %fd14, 0d3C9CD2B297D889BC;
	and.pred  	%p8, %p6, %p7;
	mov.f64 	%fd20, 0d0000000000000000;
	@%p8 bra 	$L__BB0_3;
	cvt.rn.f32.f64 	%f1, %fd1;
	sqrt.rn.f32 	%f2, %f1;
	cvt.f64.f32 	%fd18, %f2;
	mul.f64 	%fd19, %fd18, 0d402921FB60000000;
	rcp.rn.f64 	%fd20, %fd19;
$L__BB0_3:
	mad.lo.s32 	%r13, %r5, %r12, %r1;
	cvta.to.global.u64 	%rd10, %rd3;
	mul.wide.s32 	%rd11, %r13, 8;
	add.s64 	%rd12, %rd10, %rd11;
	st.global.f64 	[%rd12], %fd20;
$L__BB0_4:
	ret;

}


// ===== COMPILED SASS (sm_100) =====

	.target	sm_100

	.elftype	@"ET_EXEC"


//--------------------- .note.nv.tkinfo           --------------------------
	.section	.note.nv.tkinfo,"",@"SHT_NOTE"
	.sectionflags	@"SHF_NOTE_NV_TKINFO"
	.tkinfo
        /*0018*/ 	.word	0x00000002
        /*0030*/ 	.string	""
        /*0030*/ 	.string	"ptxas"
        /*0030*/ 	.string	"Cuda compilation tools, release 13.0, V13.0.88"
        /*0030*/ 	.string	"Build cuda_13.0.r13.0/compiler.36424714_0"
        /*0030*/ 	.string	"-arch sm_100 -m 64 "



//--------------------- .note.nv.cuinfo           --------------------------
	.section	.note.nv.cuinfo,"",@"SHT_NOTE"
	.sectionflags	@"SHF_NOTE_NV_CUINFO"
        /*0018*/ 	.short	0x0002
        /*001a*/ 	.short	0x0064
        /*001c*/ 	.short	0x0082
	.zero		2


//--------------------- .nv.info                  --------------------------
	.section	.nv.info,"",@"SHT_CUDA_INFO"
	.align	4


	//----- nvinfo : EIATTR_REGCOUNT
	.align		4
        /*0000*/ 	.byte	0x04, 0x2f
        /*0002*/ 	.short	(.L_1 - .L_0)
	.align		4
.L_0:
        /*0004*/ 	.word	index@(gram_matrix)
        /*0008*/ 	.word	0x00000016


	//----- nvinfo : EIATTR_FRAME_SIZE
	.align		4
.L_1:
        /*000c*/ 	.byte	0x04, 0x11
        /*000e*/ 	.short	(.L_3 - .L_2)
	.align		4
.L_2:
        /*0010*/ 	.word	index@($__internal_1_$__cuda_sm20_sqrt_rn_f32_slowpath)
        /*0014*/ 	.word	0x00000000


	//----- nvinfo : EIATTR_FRAME_SIZE
	.align		4
.L_3:
        /*0018*/ 	.byte	0x04, 0x11
        /*001a*/ 	.short	(.L_5 - .L_4)
	.align		4
.L_4:
        /*001c*/ 	.word	index@($__internal_0_$__cuda_sm20_dblrcp_rn_slowpath_v3)
        /*0020*/ 	.word	0x00000000


	//----- nvinfo : EIATTR_FRAME_SIZE
	.align		4
.L_5:
        /*0024*/ 	.byte	0x04, 0x11
        /*0026*/ 	.short	(.L_7 - .L_6)
	.align		4
.L_6:
        /*0028*/ 	.word	index@(gram_matrix)
        /*002c*/ 	.word	0x00000000


	//----- nvinfo : EIATTR_MIN_STACK_SIZE
	.align		4
.L_7:
        /*0030*/ 	.byte	0x04, 0x12
        /*0032*/ 	.short	(.L_9 - .L_8)
	.align		4
.L_8:
        /*0034*/ 	.word	index@(gram_matrix)
        /*0038*/ 	.word	0x00000000
.L_9:


//--------------------- .nv.compat                --------------------------
	.section	.nv.compat,"",@"SHT_CUDA_COMPAT_INFO"
	.align	4
        /*0000*/ 	.byte	0x02, 0x09, 0x00, 0x00, 0x02, 0x02, 0x01, 0x00, 0x02, 0x05, 0x05, 0x00, 0x03, 0x07, 0x01, 0x01
        /*0010*/ 	.byte	0x02, 0x03, 0x00, 0x00, 0x02, 0x06, 0x01, 0x00, 0x04, 0x0b, 0x08, 0x00, 0x01, 0x00, 0x00, 0x00
        /*0020*/ 	.byte	0x00, 0x00, 0x00, 0x00


//--------------------- .nv.info.gram_matrix      --------------------------
	.section	.nv.info.gram_matrix,"",@"SHT_CUDA_INFO"
	.sectionflags	@""
	.align	4


	//----- nvinfo : EIATTR_CUDA_API_VERSION
	.align		4
        /*0000*/ 	.byte	0x04, 0x37
        /*0002*/ 	.short	(.L_11 - .L_10)
.L_10:
        /*0004*/ 	.word	0x00000082


	//----- nvinfo : EIATTR_KPARAM_INFO
	.align		4
.L_11:
        /*0008*/ 	.byte	0x04, 0x17
        /*000a*/ 	.short	(.L_13 - .L_12)
.L_12:
        /*000c*/ 	.word	0x00000000
        /*0010*/ 	.short	0x0004
        /*0012*/ 	.short	0x001c
        /*0014*/ 	.byte	0x00, 0xf0, 0x11, 0x00


	//----- nvinfo : EIATTR_KPARAM_INFO
	.align		4
.L_13:
        /*0018*/ 	.byte	0x04, 0x17
        /*001a*/ 	.short	(.L_15 - .L_14)
.L_14:
        /*001c*/ 	.word	0x00000000
        /*0020*/ 	.short	0x0003
        /*0022*/ 	.short	0x0018
        /*0024*/ 	.byte	0x00, 0xf0, 0x11, 0x00


	//----- nvinfo : EIATTR_KPARAM_INFO
	.align		4
.L_15:
        /*0028*/ 	.byte	0x04, 0x17
        /*002a*/ 	.short	(.L_17 - .L_16)
.L_16:
        /*002c*/ 	.word	0x00000000
        /*0030*/ 	.short	0x0002
        /*0032*/ 	.short	0x0010
        /*0034*/ 	.byte	0x00, 0xf5, 0x21, 0x00


	//----- nvinfo : EIATTR_KPARAM_INFO
	.align		4
.L_17:
        /*0038*/ 	.byte	0x04, 0x17
        /*003a*/ 	.short	(.L_19 - .L_18)
.L_18:
        /*003c*/ 	.word	0x00000000
        /*0040*/ 	.short	0x0001
        /*0042*/ 	.short	0x0008
        /*0044*/ 	.byte	0x00, 0xf5, 0x21, 0x00


	//----- nvinfo : EIATTR_KPARAM_INFO
	.align		4
.L_19:
        /*0048*/ 	.byte	0x04, 0x17
        /*004a*/ 	.short	(.L_21 - .L_20)
.L_20:
        /*004c*/ 	.word	0x00000000
        /*0050*/ 	.short	0x0000
        /*0052*/ 	.short	0x0000
        /*0054*/ 	.byte	0x00, 0xf5, 0x21, 0x00


	//----- nvinfo : EIATTR_SPARSE_MMA_MASK
	.align		4
.L_21:
        /*0058*/ 	.byte	0x03, 0x50
        /*005a*/ 	.short	0x0000


	//----- nvinfo : EIATTR_MAXREG_COUNT
	.align		4
        /*005c*/ 	.byte	0x03, 0x1b
        /*005e*/ 	.short	0x00ff


	//----- nvinfo : EIATTR_MERCURY_ISA_VERSION
	.align		4
        /*0060*/ 	.byte	0x03, 0x5f
        /*0062*/ 	.short	0x0101


	//----- nvinfo : EIATTR_VRC_CTA_INIT_COUNT
	.align		4
        /*0064*/ 	.byte	0x02, 0x4a
	.zero		1
	.zero		1


	//----- nvinfo : EIATTR_EXIT_INSTR_OFFSETS
	.align		4
        /*0068*/ 	.byte	0x04, 0x1c
        /*006a*/ 	.short	(.L_23 - .L_22)


	//   ....[0]....
.L_22:
        /*006c*/ 	.word	0x000000c0


	//   ....[1]....
        /*0070*/ 	.word	0x000004f0


	//----- nvinfo : EIATTR_CRS_STACK_SIZE
	.align		4
.L_23:
        /*0074*/ 	.byte	0x04, 0x1e
        /*0076*/ 	.short	(.L_25 - .L_24)
.L_24:
        /*0078*/ 	.word	0x00000000


	//----- nvinfo : EIATTR_CBANK_PARAM_SIZE
	.align		4
.L_25:
        /*007c*/ 	.byte	0x03, 0x19
        /*007e*/ 	.short	0x0020


	//----- nvinfo : EIATTR_PARAM_CBANK
	.align		4
        /*0080*/ 	.byte	0x04, 0x0a
        /*0082*/ 	.short	(.L_27 - .L_26)
	.align		4
.L_26:
        /*0084*/ 	.word	index@(.nv.constant0.gram_matrix)
        /*0088*/ 	.short	0x0380
        /*008a*/ 	.short	0x0020


	//----- nvinfo : EIATTR_SW_WAR
	.align		4
.L_27:
        /*008c*/ 	.byte	0x04, 0x36
        /*008e*/ 	.short	(.L_29 - .L_28)
.L_28:
        /*0090*/ 	.word	0x00000008
.L_29:


//--------------------- .nv.callgraph             --------------------------
	.section	.nv.callgraph,"",@"SHT_CUDA_CALLGRAPH"
	.align	4
	.sectionentsize	8
	.align		4
        /*0000*/ 	.word	0x00000000
	.align		4
        /*0004*/ 	.word	0xffffffff
	.align		4
        /*0008*/ 	.word	0x00000000
	.align		4
        /*000c*/ 	.word	0xfffffffe
	.align		4
        /*0010*/ 	.word	0x00000000
	.align		4
        /*0014*/ 	.word	0xfffffffd
	.align		4
        /*0018*/ 	.word	0x00000000
	.align		4
        /*001c*/ 	.word	0xfffffffc


//--------------------- .text.gram_matrix         --------------------------
	.section	.text.gram_matrix,"ax",@progbits
	.align	128
        .global         gram_matrix
        .type           gram_matrix,@function
        .size           gram_matrix,(.L_x_13 - gram_matrix)
        .other          gram_matrix,@"STO_CUDA_ENTRY STV_DEFAULT"
gram_matrix:
.text.gram_matrix:
[----:B------:R-:W-:Y:S01]  /*0000*/  LDC R1, c[0x0][0x37c] ;  /* 0x0000df00ff017b82 */ /* 0x000fe20000000800 */
[----:B------:R-:W0:Y:S01]  /*0010*/  S2R R2, SR_CTAID.Y ;  /* 0x0000000000027919 */ /* 0x000e220000002600 */
[----:B------:R-:W1:Y:S01]  /*0020*/  LDCU UR4, c[0x0][0x360] ;  /* 0x00006c00ff0477ac */ /* 0x000e620008000800 */
[----:B------:R-:W0:Y:S01]  /*0030*/  S2R R5, SR_TID.Y ;  /* 0x0000000000057919 */ /* 0x000e220000002200 */
[----:B------:R-:W0:Y:S01]  /*0040*/  LDCU UR5, c[0x0][0x364] ;  /* 0x00006c80ff0577ac */ /* 0x000e220008000800 */
[----:B------:R-:W1:Y:S01]  /*0050*/  S2R R3, SR_CTAID.X ;  /* 0x0000000000037919 */ /* 0x000e620000002500 */
[----:B------:R-:W2:Y:S01]  /*0060*/  LDCU.64 UR6, c[0x0][0x398] ;  /* 0x00007300ff0677ac */ /* 0x000ea20008000a00 */
[----:B------:R-:W1:Y:S01]  /*0070*/  S2R R0, SR_TID.X ;  /* 0x0000000000007919 */ /* 0x000e620000002100 */
[----:B0-----:R-:W-:-:S05]  /*0080*/  IMAD R2, R2, UR5, R5 ;  /* 0x0000000502027c24 */ /* 0x001fca000f8e0205 */
[----:B--2---:R-:W-:Y:S01]  /*0090*/  ISETP.GE.AND P0, PT, R2, UR7, PT ;  /* 0x0000000702007c0c */ /* 0x004fe2000bf06270 */
[----:B-1----:R-:W-:-:S05]  /*00a0*/  IMAD R3, R3, UR4, R0 ;  /* 0x0000000403037c24 */ /* 0x002fca000f8e0200 */
[----:B------:R-:W-:-:S13]  /*00b0*/  ISETP.GE.OR P0, PT, R3, UR6, P0 ;  /* 0x0000000603007c0c */ /* 0x000fda0008706670 */
[----:B------:R-:W-:Y:S05]  /*00c0*/  @P0 EXIT ;  /* 0x000000000000094d */ /* 0x000fea0003800000 */
[----:B------:R-:W0:Y:S01]  /*00d0*/  LDC.64 R4, c[0x0][0x388] ;  /* 0x0000e200ff047b82 */ /* 0x000e220000000a00 */
[----:B------:R-:W1:Y:S07]  /*00e0*/  LDCU.64 UR4, c[0x0][0x358] ;  /* 0x00006b00ff0477ac */ /* 0x000e6e0008000a00 */
[----:B------:R-:W2:Y:S01]  /*00f0*/  LDC.64 R12, c[0x0][0x380] ;  /* 0x0000e000ff0c7b82 */ /* 0x000ea20000000a00 */
[----:B0-----:R-:W-:-:S05]  /*0100*/  IMAD.WIDE.U32 R4, R2, 0x18, R4 ;  /* 0x0000001802047825 */ /* 0x001fca00078e0004 */
[----:B-1----:R-:W3:Y:S01]  /*0110*/  LDG.E.64 R8, desc[UR4][R4.64+0x8] ;  /* 0x0000080404087981 */ /* 0x002ee2000c1e1b00 */
[----:B--2---:R-:W-:-:S03]  /*0120*/  IMAD.WIDE R12, R3, 0x18, R12 ;  /* 0x00000018030c7825 */ /* 0x004fc600078e020c */
[----:B------:R-:W2:Y:S04]  /*0130*/  LDG.E.64 R6, desc[UR4][R4.64] ;  /* 0x0000000404067981 */ /* 0x000ea8000c1e1b00 */
[----:B------:R-:W3:Y:S04]  /*0140*/  LDG.E.64 R16, desc[UR4][R12.64+0x8] ;  /* 0x000008040c107981 */ /* 0x000ee8000c1e1b00 */
[----:B------:R-:W2:Y:S04]  /*0150*/  LDG.E.64 R14, desc[UR4][R12.64] ;  /* 0x000000040c0e7981 */ /* 0x000ea8000c1e1b00 */
[----:B------:R0:W4:Y:S04]  /*0160*/  LDG.E.64 R10, desc[UR4][R4.64+0x10] ;  /* 0x00001004040a7981 */ /* 0x000128000c1e1b00 */
[----:B------:R-:W4:Y:S01]  /*0170*/  LDG.E.64 R18, desc[UR4][R12.64+0x10] ;  /* 0x000010040c127981 */ /* 0x000f22000c1e1b00 */
[----:B------:R-:W-:Y:S01]  /*0180*/  UMOV UR6, 0x97d889bc ;  /* 0x97d889bc00067882 */ /* 0x000fe20000000000 */
[----:B------:R-:W-:Y:S01]  /*0190*/  UMOV UR7, 0x3c9cd2b2 ;  /* 0x3c9cd2b200077882 */ /* 0x000fe20000000000 */
[----:B------:R-:W-:Y:S01]  /*01a0*/  BSSY.RECONVERGENT B0, `(.L_x_0) ;  /* 0x000002f000007945 */ /* 0x000fe20003800200 */
[----:B0-----:R-:W-:Y:S01]  /*01b0*/  CS2R R4, SRZ ;  /* 0x0000000000047805 */ /* 0x001fe2000001ff00 */
[----:B---3--:R-:W-:-:S02]  /*01c0*/  DADD R8, R8, -R16 ;  /* 0x0000000008087229 */ /* 0x008fc40000000810 */
[----:B--2---:R-:W-:-:S06]  /*01d0*/  DADD R6, R6, -R14 ;  /* 0x0000000006067229 */ /* 0x004fcc000000080e */
[----:B------:R-:W-:Y:S02]  /*01e0*/  DSETP.GEU.AND P0, PT, R8, UR6, PT ;  /* 0x0000000608007e2a */ /* 0x000fe4000bf0e000 */
[----:B----4-:R-:W-:Y:S02]  /*01f0*/  DADD R10, R10, -R18 ;  /* 0x000000000a0a7229 */ /* 0x010fe40000000812 */
[----:B------:R-:W-:Y:S02]  /*0200*/  DMUL R14, R8, R8 ;  /* 0x00000008080e7228 */ /* 0x000fe40000000000 */
[----:B------:R-:W-:-:S04]  /*0210*/  DSETP.LT.AND P0, PT, R6, UR6, !P0 ;  /* 0x0000000606007e2a */ /* 0x000fc8000c701000 */
[----:B------:R-:W-:Y:S02]  /*0220*/  DSETP.LT.AND P1, PT, R10, UR6, PT ;  /* 0x000000060a007e2a */ /* 0x000fe4000bf21000 */
[----:B------:R-:W-:-:S08]  /*0230*/  DFMA R14, R6, R6, R14 ;  /* 0x00000006060e722b */ /* 0x000fd0000000000e */
[----:B------:R-:W-:-:S04]  /*0240*/  DFMA R14, R10, R10, R14 ;  /* 0x0000000a0a0e722b */ /* 0x000fc8000000000e */
[----:B------:R-:W-:Y:S07]  /*0250*/  @P0 BRA P1, `(.L_x_1) ;  /* 0x00000000008c0947 */ /* 0x000fee0000800000 */
[----:B------:R-:W0:Y:S01]  /*0260*/  F2F.F32.F64 R0, R14 ;  /* 0x0000000e00007310 */ /* 0x000e220000301000 */
[----:B------:R-:W-:Y:S01]  /*0270*/  BSSY.RECONVERGENT B1, `(.L_x_2) ;  /* 0x000000c000017945 */ /* 0x000fe20003800200 */
[----:B0-----:R-:W-:-:S06]  /*0280*/  IADD3 R4, PT, PT, R0, -0xd000000, RZ ;  /* 0xf300000000047810 */ /* 0x001fcc0007ffe0ff */
[----:B------:R0:W1:Y:S01]  /*0290*/  MUFU.RSQ R5, R0 ;  /* 0x0000000000057308 */ /* 0x0000620000001400 */
[----:B------:R-:W-:-:S13]  /*02a0*/  ISETP.GT.U32.AND P0, PT, R4, 0x727fffff, PT ;  /* 0x727fffff0400780c */ /* 0x000fda0003f04070 */
[----:B0-----:R-:W-:Y:S05]  /*02b0*/  @!P0 BRA `(.L_x_3) ;  /* 0x00000000000c8947 */ /* 0x001fea0003800000 */
[----:B------:R-:W-:-:S07]  /*02c0*/  MOV R9, 0x2e0 ;  /* 0x000002e000097802 */ /* 0x000fce0000000f00 */
[----:B-1----:R-:W-:Y:S05]  /*02d0*/  CALL.REL.NOINC `($__internal_1_$__cuda_sm20_sqrt_rn_f32_slowpath) ;  /* 0x0000000400307944 */ /* 0x002fea0003c00000 */
[----:B------:R-:W-:Y:S05]  /*02e0*/  BRA `(.L_x_4) ;  /* 0x0000000000107947 */ /* 0x000fea0003800000 */
.L_x_3:
[----:B-1----:R-:W-:Y:S01]  /*02f0*/  FMUL.FTZ R7, R0, R5 ;  /* 0x0000000500077220 */ /* 0x002fe20000410000 */
[----:B------:R-:W-:-:S03]  /*0300*/  FMUL.FTZ R5, R5, 0.5 ;  /* 0x3f00000005057820 */ /* 0x000fc60000410000 */
[----:B------:R-:W-:-:S04]  /*0310*/  FFMA R0, -R7, R7, R0 ;  /* 0x0000000707007223 */ /* 0x000fc80000000100 */
[----:B------:R-:W-:-:S07]  /*0320*/  FFMA R0, R0, R5, R7 ;  /* 0x0000000500007223 */ /* 0x000fce0000000007 */
.L_x_4:
[----:B------:R-:W-:Y:S05]  /*0330*/  BSYNC.RECONVERGENT B1 ;  /* 0x0000000000017941 */ /* 0x000fea0003800200 */
.L_x_2:
[----:B------:R-:W0:Y:S01]  /*0340*/  F2F.F64.F32 R4, R0 ;  /* 0x0000000000047310 */ /* 0x000e220000201800 */
[----:B------:R-:W-:Y:S01]  /*0350*/  UMOV UR6, 0x60000000 ;  /* 0x6000000000067882 */ /* 0x000fe20000000000 */
[----:B------:R-:W-:Y:S01]  /*0360*/  UMOV UR7, 0x402921fb ;  /* 0x402921fb00077882 */ /* 0x000fe20000000000 */
[----:B------:R-:W-:Y:S01]  /*0370*/  BSSY.RECONVERGENT B1, `(.L_x_1) ;  /* 0x0000011000017945 */ /* 0x000fe20003800200 */
[----:B0-----:R-:W-:-:S06]  /*0380*/  DMUL R10, R4, UR6 ;  /* 0x00000006040a7c28 */ /* 0x001fcc0008000000 */
[----:B------:R-:W0:Y:S04]  /*0390*/  MUFU.RCP64H R5, R11 ;  /* 0x0000000b00057308 */ /* 0x000e280000001800 */
[----:B------:R-:W-:-:S04]  /*03a0*/  IADD3 R4, PT, PT, R11, 0x300402, RZ ;  /* 0x003004020b047810 */ /* 0x000fc80007ffe0ff */
[----:B------:R-:W-:Y:S02]  /*03b0*/  FSETP.GEU.AND P0, PT, |R4|, 5.8789094863358348022e-39, PT ;  /* 0x004004020400780b */ /* 0x000fe40003f0e200 */
[----:B0-----:R-:W-:-:S08]  /*03c0*/  DFMA R6, -R10, R4, 1 ;  /* 0x3ff000000a06742b */ /* 0x001fd00000000104 */
[----:B------:R-:W-:-:S08]  /*03d0*/  DFMA R6, R6, R6, R6 ;  /* 0x000000060606722b */ /* 0x000fd00000000006 */
[----:B------:R-:W-:-:S08]  /*03e0*/  DFMA R6, R4, R6, R4 ;  /* 0x000000060406722b */ /* 0x000fd00000000004 */
[----:B------:R-:W-:-:S08]  /*03f0*/  DFMA R8, -R10, R6, 1 ;  /* 0x3ff000000a08742b */ /* 0x000fd00000000106 */
[----:B------:R-:W-:Y:S01]  /*0400*/  DFMA R4, R6, R8, R6 ;  /* 0x000000080604722b */ /* 0x000fe20000000006 */
[----:B------:R-:W-:Y:S10]  /*0410*/  @P0 BRA `(.L_x_5) ;  /* 0x0000000000180947 */ /* 0x000ff40003800000 */
[----:B------:R-:W-:-:S05]  /*0420*/  LOP3.LUT R0, R11, 0x7fffffff, RZ, 0xc0, !PT ;  /* 0x7fffffff0b007812 */ /* 0x000fca00078ec0ff */
[----:B------:R-:W-:Y:S01]  /*0430*/  VIADD R8, R0, 0xfff00000 ;  /* 0xfff0000000087836 */ /* 0x000fe20000000000 */
[----:B------:R-:W-:-:S07]  /*0440*/  MOV R0, 0x460 ;  /* 0x0000046000007802 */ /* 0x000fce0000000f00 */
[----:B------:R-:W-:Y:S05]  /*0450*/  CALL.REL.NOINC `($__internal_0_$__cuda_sm20_dblrcp_rn_slowpath_v3) ;  /* 0x0000000000287944 */ /* 0x000fea0003c00000 */
[----:B------:R-:W-:Y:S01]  /*0460*/  MOV R4, R6 ;  /* 0x0000000600047202 */ /* 0x000fe20000000f00 */
[----:B------:R-:W-:-:S07]  /*0470*/  IMAD.MOV.U32 R5, RZ, RZ, R7 ;  /* 0x000000ffff057224 */ /* 0x000fce00078e0007 */
.L_x_5:
[----:B------:R-:W-:Y:S05]  /*0480*/  BSYNC.RECONVERGENT B1 ;  /* 0x0000000000017941 */ /* 0x000fea0003800200 */
.L_x_1:
[----:B------:R-:W-:Y:S05]  /*0490*/  BSYNC.RECONVERGENT B0 ;  /* 0x0000000000007941 */ /* 0x000fea0003800200 */
.L_x_0:
[----:B------:R-:W0:Y:S01]  /*04a0*/  LDC.64 R6, c[0x0][0x390] ;  /* 0x0000e400ff067b82 */ /* 0x000e220000000a00 */
[----:B------:R-:W1:Y:S02]  /*04b0*/  LDCU UR6, c[0x0][0x39c] ;  /* 0x00007380ff0677ac */ /* 0x000e640008000800 */
[----:B-1----:R-:W-:-:S04]  /*04c0*/  IMAD R3, R2, UR6, R3 ;  /* 0x0000000602037c24 */ /* 0x002fc8000f8e0203 */
[----:B0-----:R-:W-:-:S05]  /*04d0*/  IMAD.WIDE R2, R3, 0x8, R6 ;  /* 0x0000000803027825 */ /* 0x001fca00078e0206 */
[----:B------:R-:W-:Y:S01]  /*04e0*/  STG.E.64 desc[UR4][R2.64], R4 ;  /* 0x0000000402007986 */ /* 0x000fe2000c101b04 */
[----:B------:R-:W-:Y:S05]  /*04f0*/  EXIT ;  /* 0x000000000000794d */ /* 0x000fea0003800000 */
        .weak           $__internal_0_$__cuda_sm20_dblrcp_rn_slowpath_v3
        .type           $__internal_0_$__cuda_sm20_dblrcp_rn_slowpath_v3,@function
        .size           $__internal_0_$__cuda_sm20_dblrcp_rn_slowpath_v3,($__internal_1_$__cuda_sm20_sqrt_rn_f32_slowpath - $__internal_0_$__cuda_sm20_dblrcp_rn_slowpath_v3)
$__internal_0_$__cuda_sm20_dblrcp_rn_slowpath_v3:
[----:B------:R-:W-:Y:S01]  /*0500*/  MOV R4, R10 ;  /* 0x0000000a00047202 */ /* 0x000fe20000000f00 */
[----:B------:R-:W-:Y:S01]  /*0510*/  IMAD.MOV.U32 R5, RZ, RZ, R11 ;  /* 0x000000ffff057224 */ /* 0x000fe200078e000b */
[----:B------:R-:W-:Y:S05]  /*0520*/  BSSY.RECONVERGENT B2, `(.L_x_6) ;  /* 0x0000024000027945 */ /* 0x000fea0003800200 */
[----:B------:R-:W-:-:S14]  /*0530*/  DSETP.GTU.AND P0, PT, |R4|, +INF , PT ;  /* 0x7ff000000400742a */ /* 0x000fdc0003f0c200 */
[----:B------:R-:W-:Y:S05]  /*0540*/  @P0 BRA `(.L_x_7) ;  /* 0x00000000007c0947 */ /* 0x000fea0003800000 */
[----:B------:R-:W-:-:S04]  /*0550*/  LOP3.LUT R10, R11, 0x7fffffff, RZ, 0xc0, !PT ;  /* 0x7fffffff0b0a7812 */ /* 0x000fc800078ec0ff */
[----:B------:R-:W-:-:S04]  /*0560*/  IADD3 R6, PT, PT, R10, -0x1, RZ ;  /* 0xffffffff0a067810 */ /* 0x000fc80007ffe0ff */
[----:B------:R-:W-:-:S13]  /*0570*/  ISETP.GE.U32.AND P0, PT, R6, 0x7fefffff, PT ;  /* 0x7fefffff0600780c */ /* 0x000fda0003f06070 */
[----:B------:R-:W-:Y:S01]  /*0580*/  @P0 LOP3.LUT R7, R5, 0x7ff00000, RZ, 0x3c, !PT ;  /* 0x7ff0000005070812 */ /* 0x000fe200078e3cff */
[----:B------:R-:W-:Y:S01]  /*0590*/  @P0 IMAD.MOV.U32 R6, RZ, RZ, RZ ;  /* 0x000000ffff060224 */ /* 0x000fe200078e00ff */
[----:B------:R-:W-:Y:S06]  /*05a0*/  @P0 BRA `(.L_x_8) ;  /* 0x00000000006c0947 */ /* 0x000fec0003800000 */
[----:B------:R-:W-:-:S13]  /*05b0*/  ISETP.GE.U32.AND P0, PT, R10, 0x1000001, PT ;  /* 0x010000010a00780c */ /* 0x000fda0003f06070 */
[----:B------:R-:W-:Y:S05]  /*05c0*/  @!P0 BRA `(.L_x_9) ;  /* 0x0000000000348947 */ /* 0x000fea0003800000 */
[----:B------:R-:W-:Y:S01]  /*05d0*/  IADD3 R7, PT, PT, R5, -0x3fe00000, RZ ;  /* 0xc020000005077810 */ /* 0x000fe20007ffe0ff */
[----:B------:R-:W-:-:S03]  /*05e0*/  IMAD.MOV.U32 R6, RZ, RZ, R4 ;  /* 0x000000ffff067224 */ /* 0x000fc600078e0004 */
[----:B------:R-:W0:Y:S03]  /*05f0*/  MUFU.RCP64H R9, R7 ;  /* 0x0000000700097308 */ /* 0x000e260000001800 */
[----:B0-----:R-:W-:-:S08]  /*0600*/  DFMA R10, -R6, R8, 1 ;  /* 0x3ff00000060a742b */ /* 0x001fd00000000108 */
[----:B------:R-:W-:-:S08]  /*0610*/  DFMA R10, R10, R10, R10 ;  /* 0x0000000a0a0a722b */ /* 0x000fd0000000000a */
[----:B------:R-:W-:-:S08]  /*0620*/  DFMA R10, R8, R10, R8 ;  /* 0x0000000a080a722b */ /* 0x000fd00000000008 */
[----:B------:R-:W-:-:S08]  /*0630*/  DFMA R8, -R6, R10, 1 ;  /* 0x3ff000000608742b */ /* 0x000fd0000000010a */
[----:B------:R-:W-:-:S08]  /*0640*/  DFMA R8, R10, R8, R10 ;  /* 0x000000080a08722b */ /* 0x000fd0000000000a */
[----:B------:R-:W-:-:S08]  /*0650*/  DMUL R8, R8, 2.2250738585072013831e-308 ;  /* 0x0010000008087828 */ /* 0x000fd00000000000 */
[----:B------:R-:W-:-:S08]  /*0660*/  DFMA R4, -R4, R8, 1 ;  /* 0x3ff000000404742b */ /* 0x000fd00000000108 */
[----:B------:R-:W-:-:S08]  /*0670*/  DFMA R4, R4, R4, R4 ;  /* 0x000000040404722b */ /* 0x000fd00000000004 */
[----:B------:R-:W-:Y:S01]  /*0680*/  DFMA R6, R8, R4, R8 ;  /* 0x000000040806722b */ /* 0x000fe20000000008 */
[----:B------:R-:W-:Y:S10]  /*0690*/  BRA `(.L_x_8) ;  /* 0x0000000000307947 */ /* 0x000ff40003800000 */
.L_x_9:
[----:B------:R-:W-:Y:S01]  /*06a0*/  DMUL R4, R4, 8.11296384146066816958e+31 ;  /* 0x4690000004047828 */ /* 0x000fe20000000000 */
[----:B------:R-:W-:-:S05]  /*06b0*/  MOV R6, R8 ;  /* 0x0000000800067202 */ /* 0x000fca0000000f00 */
[----:B------:R-:W0:Y:S02]  /*06c0*/  MUFU.RCP64H R7, R5 ;  /* 0x0000000500077308 */ /* 0x000e240000001800 */
[----:B0-----:R-:W-:-:S08]  /*06d0*/  DFMA R8, -R4, R6, 1 ;  /* 0x3ff000000408742b */ /* 0x001fd00000000106 */
[----:B------:R-:W-:-:S08]  /*06e0*/  DFMA R8, R8, R8, R8 ;  /* 0x000000080808722b */ /* 0x000fd00000000008 */
[----:B------:R-:W-:-:S08]  /*06f0*/  DFMA R8, R6, R8, R6 ;  /* 0x000000080608722b */ /* 0x000fd00000000006 */
[----:B------:R-:W-:-:S08]  /*0700*/  DFMA R6, -R4, R8, 1 ;  /* 0x3ff000000406742b */ /* 0x000fd00000000108 */
[----:B------:R-:W-:-:S08]  /*0710*/  DFMA R6, R8, R6, R8 ;  /* 0x000000060806722b */ /* 0x000fd00000000008 */
[----:B------:R-:W-:Y:S01]  /*0720*/  DMUL R6, R6, 8.11296384146066816958e+31 ;  /* 0x4690000006067828 */ /* 0x000fe20000000000 */
[----:B------:R-:W-:Y:S10]  /*0730*/  BRA `(.L_x_8) ;  /* 0x0000000000087947 */ /* 0x000ff40003800000 */
.L_x_7:
[----:B------:R-:W-:Y:S01]  /*0740*/  LOP3.LUT R7, R5, 0x80000, RZ, 0xfc, !PT ;  /* 0x0008000005077812 */ /* 0x000fe200078efcff */
[----:B------:R-:W-:-:S07]  /*0750*/  IMAD.MOV.U32 R6, RZ, RZ, R4 ;  /* 0x000000ffff067224 */ /* 0x000fce00078e0004 */
.L_x_8:
[----:B------:R-:W-:Y:S05]  /*0760*/  BSYNC.RECONVERGENT B2 ;  /* 0x0000000000027941 */ /* 0x000fea0003800200 */
.L_x_6:
[----:B------:R-:W-:Y:S01]  /*0770*/  MOV R4, R0 ;  /* 0x0000000000047202 */ /* 0x000fe20000000f00 */
[----:B------:R-:W-:-:S04]  /*0780*/  IMAD.MOV.U32 R5, RZ, RZ, 0x0 ;  /* 0x00000000ff057424 */ /* 0x000fc800078e00ff */
[----:B------:R-:W-:Y:S05]  /*0790*/  RET.REL.NODEC R4 `(gram_matrix) ;  /* 0xfffffff804187950 */ /* 0x000fea0003c3ffff */
        .weak           $__internal_1_$__cuda_sm20_sqrt_rn_f32_slowpath
        .type           $__internal_1_$__cuda_sm20_sqrt_rn_f32_slowpath,@function
        .size           $__internal_1_$__cuda_sm20_sqrt_rn_f32_slowpath,(.L_x_13 - $__internal_1_$__cuda_sm20_sqrt_rn_f32_slowpath)
$__internal_1_$__cuda_sm20_sqrt_rn_f32_slowpath:
[----:B------:R-:W-:-:S13]  /*07a0*/  LOP3.LUT P0, RZ, R0, 0x7fffffff, RZ, 0xc0, !PT ;  /* 0x7fffffff00ff7812 */ /* 0x000fda000780c0ff */
[----:B------:R-:W-:Y:S01]  /*07b0*/  @!P0 MOV R4, R0 ;  /* 0x0000000000048202 */ /* 0x000fe20000000f00 */
[----:B------:R-:W-:Y:S06]  /*07c0*/  @!P0 BRA `(.L_x_10) ;  /* 0x0000000000408947 */ /* 0x000fec0003800000 */
[----:B------:R-:W-:-:S13]  /*07d0*/  FSETP.GEU.FTZ.AND P0, PT, R0, RZ, PT ;  /* 0x000000ff0000720b */ /* 0x000fda0003f1e000 */
[----:B------:R-:W-:Y:S01]  /*07e0*/  @!P0 IMAD.MOV.U32 R4, RZ, RZ, 0x7fffffff ;  /* 0x7fffffffff048424 */ /* 0x000fe200078e00ff */
[----:B------:R-:W-:Y:S06]  /*07f0*/  @!P0 BRA `(.L_x_10) ;  /* 0x0000000000348947 */ /* 0x000fec0003800000 */
[----:B------:R-:W-:-:S13]  /*0800*/  FSETP.GTU.FTZ.AND P0, PT, |R0|, +INF , PT ;  /* 0x7f8000000000780b */ /* 0x000fda0003f1c200 */
[----:B------:R-:W-:Y:S01]  /*0810*/  @P0 FADD.FTZ R4, R0, 1 ;  /* 0x3f80000000040421 */ /* 0x000fe20000010000 */
[----:B------:R-:W-:Y:S06]  /*0820*/  @P0 BRA `(.L_x_10) ;  /* 0x0000000000280947 */ /* 0x000fec0003800000 */
[----:B------:R-:W-:-:S13]  /*0830*/  FSETP.NEU.FTZ.AND P0, PT, |R0|, +INF , PT ;  /* 0x7f8000000000780b */ /* 0x000fda0003f1d200 */
[----:B------:R-:W-:-:S04]  /*0840*/  @P0 FFMA R5, R0, 1.84467440737095516160e+19, RZ ;  /* 0x5f80000000050823 */ /* 0x000fc800000000ff */
[----:B------:R-:W0:Y:S02]  /*0850*/  @P0 MUFU.RSQ R4, R5 ;  /* 0x0000000500040308 */ /* 0x000e240000001400 */
[----:B0-----:R-:W-:Y:S01]  /*0860*/  @P0 FMUL.FTZ R6, R5, R4 ;  /* 0x0000000405060220 */ /* 0x001fe20000410000 */
[----:B------:R-:W-:Y:S01]  /*0870*/  @P0 FMUL.FTZ R8, R4, 0.5 ;  /* 0x3f00000004080820 */ /* 0x000fe20000410000 */
[----:B------:R-:W-:Y:S02]  /*0880*/  @!P0 MOV R4, R0 ;  /* 0x0000000000048202 */ /* 0x000fe40000000f00 */
[----:B------:R-:W-:-:S04]  /*0890*/  @P0 FADD.FTZ R7, -R6, -RZ ;  /* 0x800000ff06070221 */ /* 0x000fc80000010100 */
[----:B------:R-:W-:-:S04]  /*08a0*/  @P0 FFMA R7, R6, R7, R5 ;  /* 0x0000000706070223 */ /* 0x000fc80000000005 */
[----:B------:R-:W-:-:S04]  /*08b0*/  @P0 FFMA R7, R7, R8, R6 ;  /* 0x0000000807070223 */ /* 0x000fc80000000006 */
[----:B------:R-:W-:-:S07]  /*08c0*/  @P0 FMUL.FTZ R4, R7, 2.3283064365386962891e-10 ;  /* 0x2f80000007040820 */ /* 0x000fce0000410000 */
.L_x_10:
[----:B------:R-:W-:Y:S01]  /*08d0*/  IMAD.MOV.U32 R0, RZ, RZ, R4 ;  /* 0x000000ffff007224 */ /* 0x000fe200078e0004 */
[----:B------:R-:W-:Y:S01]  /*08e0*/  MOV R4, R9 ;  /* 0x0000000900047202 */ /* 0x000fe20000000f00 */
[----:B------:R-:W-:-:S04]  /*08f0*/  IMAD.MOV.U32 R5, RZ, RZ, 0x0 ;  /* 0x00000000ff057424 */ /* 0x000fc800078e00ff */
[----:B------:R-:W-:Y:S05]  /*0900*/  RET.REL.NODEC R4 `(gram_matrix) ;  /* 0xfffffff404bc7950 */ /* 0x000fea0003c3ffff */
.L_x_11:
[----:B------:R-:W-:-:S00]  /*0910*/  BRA `(.L_x_11) ;  /* 0xfffffffc00fc7947 */ /* 0x000fc0000383ffff */
[----:B------:R-:W-:-:S00]  /*0920*/  NOP ;  /* 0x0000000000007918 */ /* 0x000fc00000000000 */
        /* <DEDUP_REMOVED lines=13> */
.L_x_13:


//--------------------- .nv.shared.reserved.0     --------------------------
	.section	.nv.shared.reserved.0,"aw",@nobits
	.weak		__nv_reservedSMEM_offset_0_alias
	.size		__nv_reservedSMEM_offset_0_alias, 0, 64
	.other		__nv_reservedSMEM_offset_0_alias,@"STO_CUDA_RESERVED_SHARED STV_DEFAULT"
__nv_reservedSMEM_offset_0_alias:
	.zero		0
	.zero		64


//--------------------- .nv.constant0.gram_matrix --------------------------
	.section	.nv.constant0.gram_matrix,"a",@progbits
	.sectionflags	@""
	.align	4
.nv.constant0.gram_matrix:
	.zero		928


//--------------------- SYMBOLS --------------------------

	.type		.nv.reservedSmem.offset0,@object
	.size		.nv.reservedSmem.offset0,0x4
